//
// Generated by NVIDIA NVVM Compiler
//
// Compiler Build ID: CL-36424714
// Cuda compilation tools, release 13.0, V13.0.88
// Based on NVVM 20.0.0
//

.version 9.0
.target sm_100
.address_size 64

	// .globl	_Z11helloKernelv
.extern .func  (.param .b32 func_retval0) vprintf
(
	.param .b64 vprintf_param_0,
	.param .b64 vprintf_param_1
)
;
.global .align 1 .b8 $str[50] = {72, 101, 108, 108, 111, 32, 102, 114, 111, 109, 32, 116, 104, 114, 101, 97, 100, 32, 37, 100, 32, 105, 110, 32, 98, 108, 111, 99, 107, 32, 37, 100, 32, 40, 103, 108, 111, 98, 97, 108, 32, 73, 68, 58, 32, 37, 100, 41, 10};
.global .align 1 .b8 $str$1[71] = {72, 101, 108, 108, 111, 32, 102, 114, 111, 109, 32, 116, 104, 114, 101, 97, 100, 32, 40, 37, 100, 44, 37, 100, 41, 32, 105, 110, 32, 98, 108, 111, 99, 107, 32, 40, 37, 100, 44, 37, 100, 41, 32, 45, 32, 103, 108, 111, 98, 97, 108, 32, 112, 111, 115, 105, 116, 105, 111, 110, 58, 32, 40, 37, 100, 44, 37, 100, 41, 10};

.visible .entry _Z11helloKernelv()
{
	.local .align 8 .b8 	__local_depot0[16];
	.reg .b64 	%SP;
	.reg .b64 	%SPL;
	.reg .b32 	%r<7>;
	.reg .b64 	%rd<5>;

	mov.u64 	%SPL, __local_depot0;
	cvta.local.u64 	%SP, %SPL;
	add.u64 	%rd1, %SP, 0;
	add.u64 	%rd2, %SPL, 0;
	mov.u32 	%r1, %ctaid.x;
	mov.u32 	%r2, %ntid.x;
	mov.u32 	%r3, %tid.x;
	mad.lo.s32 	%r4, %r1, %r2, %r3;
	st.local.v2.u32 	[%rd2], {%r3, %r1};
	st.local.u32 	[%rd2+8], %r4;
	mov.u64 	%rd3, $str;
	cvta.global.u64 	%rd4, %rd3;
	{ // callseq 0, 0
	.param .b64 param0;
	st.param.b64 	[param0], %rd4;
	.param .b64 param1;
	st.param.b64 	[param1], %rd1;
	.param .b32 retval0;
	call.uni (retval0), 
	vprintf, 
	(
	param0, 
	param1
	);
	ld.param.b32 	%r5, [retval0];
	} // callseq 0
	ret;

}
	// .globl	_Z13hello2DKernelv
.visible .entry _Z13hello2DKernelv()
{
	.local .align 8 .b8 	__local_depot1[24];
	.reg .b64 	%SP;
	.reg .b64 	%SPL;
	.reg .b32 	%r<11>;
	.reg .b64 	%rd<5>;

	mov.u64 	%SPL, __local_depot1;
	cvta.local.u64 	%SP, %SPL;
	add.u64 	%rd1, %SP, 0;
	add.u64 	%rd2, %SPL, 0;
	mov.u32 	%r1, %ctaid.x;
	mov.u32 	%r2, %ntid.x;
	mov.u32 	%r3, %tid.x;
	mad.lo.s32 	%r4, %r1, %r2, %r3;
	mov.u32 	%r5, %ctaid.y;
	mov.u32 	%r6, %ntid.y;
	mov.u32 	%r7, %tid.y;
	mad.lo.s32 	%r8, %r5, %r6, %r7;
	st.local.v2.u32 	[%rd2], {%r3, %r7};
	st.local.v2.u32 	[%rd2+8], {%r1, %r5};
	st.local.v2.u32 	[%rd2+16], {%r4, %r8};
	mov.u64 	%rd3, $str$1;
	cvta.global.u64 	%rd4, %rd3;
	{ // callseq 1, 0
	.param .b64 param0;
	st.param.b64 	[param0], %rd4;
	.param .b64 param1;
	st.param.b64 	[param1], %rd1;
	.param .b32 retval0;
	call.uni (retval0), 
	vprintf, 
	(
	param0, 
	param1
	);
	ld.param.b32 	%r9, [retval0];
	} // callseq 1
	ret;

}


// ===== COMPILED SASS (sm_100) =====

	.target	sm_100

	.elftype	@"ET_EXEC"


//--------------------- .note.nv.tkinfo           --------------------------
	.section	.note.nv.tkinfo,"",@"SHT_NOTE"
	.sectionflags	@"SHF_NOTE_NV_TKINFO"
	.tkinfo
        /*0018*/ 	.word	0x00000002
        /*0030*/ 	.string	""
        /*0030*/ 	.string	"ptxas"
        /*0030*/ 	.string	"Cuda compilation tools, release 13.0, V13.0.88"
        /*0030*/ 	.string	"Build cuda_13.0.r13.0/compiler.36424714_0"
        /*0030*/ 	.string	"-arch sm_100 -m 64 "



//--------------------- .note.nv.cuinfo           --------------------------
	.section	.note.nv.cuinfo,"",@"SHT_NOTE"
	.sectionflags	@"SHF_NOTE_NV_CUINFO"
        /*0018*/ 	.short	0x0002
        /*001a*/ 	.short	0x0064
        /*001c*/ 	.short	0x0082
	.zero		2


//--------------------- .nv.info                  --------------------------
	.section	.nv.info,"",@"SHT_CUDA_INFO"
	.align	4


	//----- nvinfo : EIATTR_REGCOUNT
	.align		4
        /*0000*/ 	.byte	0x04, 0x2f
        /*0002*/ 	.short	(.L_3 - .L_2)
	.align		4
.L_2:
        /*0004*/ 	.word	index@(_Z11helloKernelv)
        /*0008*/ 	.word	0x00000018


	//----- nvinfo : EIATTR_FRAME_SIZE
	.align		4
.L_3:
        /*000c*/ 	.byte	0x04, 0x11
        /*000e*/ 	.short	(.L_5 - .L_4)
	.align		4
.L_4:
        /*0010*/ 	.word	index@(_Z11helloKernelv)
        /*0014*/ 	.word	0x00000010


	//----- nvinfo : EIATTR_REGCOUNT
	.align		4
.L_5:
        /*0018*/ 	.byte	0x04, 0x2f
        /*001a*/ 	.short	(.L_7 - .L_6)
	.align		4
.L_6:
        /*001c*/ 	.word	index@(_Z13hello2DKernelv)
        /*0020*/ 	.word	0x00000018


	//----- nvinfo : EIATTR_FRAME_SIZE
	.align		4
.L_7:
        /*0024*/ 	.byte	0x04, 0x11
        /*0026*/ 	.short	(.L_9 - .L_8)
	.align		4
.L_8:
        /*0028*/ 	.word	index@(_Z13hello2DKernelv)
        /*002c*/ 	.word	0x00000018


	//----- nvinfo : EIATTR_MIN_STACK_SIZE
	.align		4
.L_9:
        /*0030*/ 	.byte	0x04, 0x12
        /*0032*/ 	.short	(.L_11 - .L_10)
	.align		4
.L_10:
        /*0034*/ 	.word	index@(_Z13hello2DKernelv)
        /*0038*/ 	.word	0x00000018


	//----- nvinfo : EIATTR_MIN_STACK_SIZE
	.align		4
.L_11:
        /*003c*/ 	.byte	0x04, 0x12
        /*003e*/ 	.short	(.L_13 - .L_12)
	.align		4
.L_12:
        /*0040*/ 	.word	index@(_Z11helloKernelv)
        /*0044*/ 	.word	0x00000010
.L_13:


//--------------------- .nv.compat                --------------------------
	.section	.nv.compat,"",@"SHT_CUDA_COMPAT_INFO"
	.align	4
        /*0000*/ 	.byte	0x02, 0x09, 0x00, 0x00, 0x02, 0x02, 0x01, 0x00, 0x02, 0x05, 0x05, 0x00, 0x03, 0x07, 0x01, 0x01
        /*0010*/ 	.byte	0x02, 0x03, 0x00, 0x00, 0x02, 0x06, 0x01, 0x00, 0x04, 0x0b, 0x08, 0x00, 0x09, 0x00, 0x00, 0x00
        /*0020*/ 	.byte	0x00, 0x00, 0x00, 0x00


//--------------------- .nv.info._Z13hello2DKernelv --------------------------
	.section	.nv.info._Z13hello2DKernelv,"",@"SHT_CUDA_INFO"
	.sectionflags	@""
	.align	4


	//----- nvinfo : EIATTR_CUDA_API_VERSION
	.align		4
        /*0000*/ 	.byte	0x04, 0x37
        /*0002*/ 	.short	(.L_15 - .L_14)
.L_14:
        /*0004*/ 	.word	0x00000082


	//----- nvinfo : EIATTR_SPARSE_MMA_MASK
	.align		4
.L_15:
        /*0008*/ 	.byte	0x03, 0x50
        /*000a*/ 	.short	0x0000


	//----- nvinfo : EIATTR_MAXREG_COUNT
	.align		4
        /*000c*/ 	.byte	0x03, 0x1b
        /*000e*/ 	.short	0x00ff


	//----- nvinfo : EIATTR_EXTERNS
	.align		4
        /*0010*/ 	.byte	0x04, 0x0f
        /*0012*/ 	.short	(.L_17 - .L_16)


	//   ....[0]....
	.align		4
.L_16:
        /*0014*/ 	.word	index@(vprintf)


	//----- nvinfo : EIATTR_MERCURY_ISA_VERSION
	.align		4
.L_17:
        /*0018*/ 	.byte	0x03, 0x5f
        /*001a*/ 	.short	0x0101


	//----- nvinfo : EIATTR_VRC_CTA_INIT_COUNT
	.align		4
        /*001c*/ 	.byte	0x02, 0x4a
	.zero		1
	.zero		1


	//----- nvinfo : EIATTR_SYSCALL_OFFSETS
	.align		4
        /*0020*/ 	.byte	0x04, 0x46
        /*0022*/ 	.short	(.L_19 - .L_18)


	//   ....[0]....
.L_18:
        /*0024*/ 	.word	0x00000170


	//----- nvinfo : EIATTR_EXIT_INSTR_OFFSETS
	.align		4
.L_19:
        /*0028*/ 	.byte	0x04, 0x1c
        /*002a*/ 	.short	(.L_21 - .L_20)


	//   ....[0]....
.L_20:
        /*002c*/ 	.word	0x00000180


	//----- nvinfo : EIATTR_SW_WAR
	.align		4
.L_21:
        /*0030*/ 	.byte	0x04, 0x36
        /*0032*/ 	.short	(.L_23 - .L_22)
.L_22:
        /*0034*/ 	.word	0x00000008
.L_23:


//--------------------- .nv.info._Z11helloKernelv --------------------------
	.section	.nv.info._Z11helloKernelv,"",@"SHT_CUDA_INFO"
	.sectionflags	@""
	.align	4


	//----- nvinfo : EIATTR_CUDA_API_VERSION
	.align		4
        /*0000*/ 	.byte	0x04, 0x37
        /*0002*/ 	.short	(.L_25 - .L_24)
.L_24:
        /*0004*/ 	.word	0x00000082


	//----- nvinfo : EIATTR_SPARSE_MMA_MASK
	.align		4
.L_25:
        /*0008*/ 	.byte	0x03, 0x50
        /*000a*/ 	.short	0x0000


	//----- nvinfo : EIATTR_MAXREG_COUNT
	.align		4
        /*000c*/ 	.byte	0x03, 0x1b
        /*000e*/ 	.short	0x00ff


	//----- nvinfo : EIATTR_EXTERNS
	.align		4
        /*0010*/ 	.byte	0x04, 0x0f
        /*0012*/ 	.short	(.L_27 - .L_26)


	//   ....[0]....
	.align		4
.L_26:
        /*0014*/ 	.word	index@(vprintf)


	//----- nvinfo : EIATTR_MERCURY_ISA_VERSION
	.align		4
.L_27:
        /*0018*/ 	.byte	0x03, 0x5f
        /*001a*/ 	.short	0x0101


	//----- nvinfo : EIATTR_VRC_CTA_INIT_COUNT
	.align		4
        /*001c*/ 	.byte	0x02, 0x4a
	.zero		1
	.zero		1


	//----- nvinfo : EIATTR_SYSCALL_OFFSETS
	.align		4
        /*0020*/ 	.byte	0x04, 0x46
        /*0022*/ 	.short	(.L_29 - .L_28)


	//   ....[0]....
.L_28:
        /*0024*/ 	.word	0x00000120


	//----- nvinfo : EIATTR_EXIT_INSTR_OFFSETS
	.align		4
.L_29:
        /*0028*/ 	.byte	0x04, 0x1c
        /*002a*/ 	.short	(.L_31 - .L_30)


	//   ....[0]....
.L_30:
        /*002c*/ 	.word	0x00000130


	//----- nvinfo : EIATTR_SW_WAR
	.align		4
.L_31:
        /*0030*/ 	.byte	0x04, 0x36
        /*0032*/ 	.short	(.L_33 - .L_32)
.L_32:
        /*0034*/ 	.word	0x00000008
.L_33:


//--------------------- .nv.callgraph             --------------------------
	.section	.nv.callgraph,"",@"SHT_CUDA_CALLGRAPH"
	.align	4
	.sectionentsize	8
	.align		4
        /*0000*/ 	.word	0x00000000
	.align		4
        /*0004*/ 	.word	0xffffffff
	.align		4
        /*0008*/ 	.word	index@(_Z13hello2DKernelv)
	.align		4
        /*000c*/ 	.word	index@(vprintf)
	.align		4
        /*0010*/ 	.word	index@(_Z11helloKernelv)
	.align		4
        /*0014*/ 	.word	index@(vprintf)
	.align		4
        /*0018*/ 	.word	0x00000000
	.align		4
        /*001c*/ 	.word	0xfffffffe
	.align		4
        /*0020*/ 	.word	0x00000000
	.align		4
        /*0024*/ 	.word	0xfffffffd
	.align		4
        /*0028*/ 	.word	0x00000000
	.align		4
        /*002c*/ 	.word	0xfffffffc


//--------------------- .nv.constant4             --------------------------
	.section	.nv.constant4,"a",@progbits
	.align	8
	.align		8
.nv.constant4:
        /*0000*/ 	.dword	vprintf
	.align		8
        /*0008*/ 	.dword	$str
	.align		8
        /*0010*/ 	.dword	$str$1


//--------------------- .text._Z13hello2DKernelv  --------------------------
	.section	.text._Z13hello2DKernelv,"ax",@progbits
	.align	128
        .global         _Z13hello2DKernelv
        .type           _Z13hello2DKernelv,@function
        .size           _Z13hello2DKernelv,(.L_x_4 - _Z13hello2DKernelv)
        .other          _Z13hello2DKernelv,@"STO_CUDA_ENTRY STV_DEFAULT"
_Z13hello2DKernelv:
.text._Z13hello2DKernelv:
[----:B------:R-:W0:Y:S01]  /*0000*/  LDC R1, c[0x0][0x37c] ;  /* 0x0000df00ff017b82 */ /* 0x000e220000000800 */
[----:B------:R-:W1:Y:S01]  /*0010*/  S2R R12, SR_TID.X ;  /* 0x00000000000c7919 */ /* 0x000e620000002100 */
[----:B------:R-:W2:Y:S01]  /*0020*/  LDCU UR5, c[0x0][0x2fc] ;  /* 0x00005f80ff0577ac */ /* 0x000ea20008000800 */
[----:B0-----:R-:W-:Y:S01]  /*0030*/  VIADD R1, R1, 0xffffffe8 ;  /* 0xffffffe801017836 */ /* 0x001fe20000000000 */
[----:B------:R-:W-:Y:S01]  /*0040*/  MOV R0, 0x0 ;  /* 0x0000000000007802 */ /* 0x000fe20000000f00 */
[----:B------:R-:W1:Y:S01]  /*0050*/  S2R R13, SR_TID.Y ;  /* 0x00000000000d7919 */ /* 0x000e620000002200 */
[----:B------:R-:W0:Y:S02]  /*0060*/  LDCU UR6, c[0x0][0x360] ;  /* 0x00006c00ff0677ac */ /* 0x000e240008000800 */
[----:B------:R3:W4:Y:S01]  /*0070*/  LDC.64 R8, c[0x4][R0] ;  /* 0x0100000000087b82 */ /* 0x0007220000000a00 */
[----:B------:R-:W0:Y:S01]  /*0080*/  S2R R10, SR_CTAID.X ;  /* 0x00000000000a7919 */ /* 0x000e220000002500 */
[----:B------:R-:W5:Y:S01]  /*0090*/  LDCU UR7, c[0x0][0x364] ;  /* 0x00006c80ff0777ac */ /* 0x000f620008000800 */
[----:B------:R-:W5:Y:S01]  /*00a0*/  S2R R11, SR_CTAID.Y ;  /* 0x00000000000b7919 */ /* 0x000f620000002600 */
[----:B------:R-:W2:Y:S02]  /*00b0*/  LDCU UR4, c[0x0][0x2f8] ;  /* 0x00005f00ff0477ac */ /* 0x000ea40008000800 */
[----:B--2---:R-:W-:-:S04]  /*00c0*/  IADD3 R6, P0, PT, R1, UR4, RZ ;  /* 0x0000000401067c10 */ /* 0x004fc8000ff1e0ff */
[----:B------:R-:W-:Y:S01]  /*00d0*/  IADD3.X R7, PT, PT, RZ, UR5, RZ, P0, !PT ;  /* 0x00000005ff077c10 */ /* 0x000fe200087fe4ff */
[----:B-1----:R3:W-:Y:S01]  /*00e0*/  STL.64 [R1], R12 ;  /* 0x0000000c01007387 */ /* 0x0027e20000100a00 */
[----:B0-----:R-:W-:Y:S02]  /*00f0*/  IMAD R2, R10, UR6, R12 ;  /* 0x000000060a027c24 */ /* 0x001fe4000f8e020c */
[----:B-----5:R-:W-:Y:S01]  /*0100*/  IMAD R3, R11, UR7, R13 ;  /* 0x000000070b037c24 */ /* 0x020fe2000f8e020d */
[----:B------:R3:W-:Y:S01]  /*0110*/  STL.64 [R1+0x8], R10 ;  /* 0x0000080a01007387 */ /* 0x0007e20000100a00 */
[----:B------:R-:W0:Y:S03]  /*0120*/  LDCU.64 UR6, c[0x4][0x10] ;  /* 0x01000200ff0677ac */ /* 0x000e260008000a00 */
[----:B------:R3:W-:Y:S01]  /*0130*/  STL.64 [R1+0x10], R2 ;  /* 0x0000100201007387 */ /* 0x0007e20000100a00 */
[----:B0-----:R-:W-:Y:S01]  /*0140*/  IMAD.U32 R4, RZ, RZ, UR6 ;  /* 0x00000006ff047e24 */ /* 0x001fe2000f8e00ff */
[----:B---34-:R-:W-:-:S07]  /*0150*/  MOV R5, UR7 ;  /* 0x0000000700057c02 */ /* 0x018fce0008000f00 */
[----:B------:R-:W-:-:S07]  /*0160*/  LEPC R20, `(.L_x_0) ;  /* 0x000000001014794e */ /* 0x000fce0000000000 */
[----:B------:R-:W-:Y:S05]  /*0170*/  CALL.ABS.NOINC R8 ;  /* 0x0000000008007343 */ /* 0x000fea0003c00000 */
.L_x_0:
[----:B------:R-:W-:Y:S05]  /*0180*/  EXIT ;  /* 0x000000000000794d */ /* 0x000fea0003800000 */
.L_x_1:
[----:B------:R-:W-:-:S00]  /*0190*/  BRA `(.L_x_1) ;  /* 0xfffffffc00fc7947 */ /* 0x000fc0000383ffff */
[----:B------:R-:W-:-:S00]  /*01a0*/  NOP ;  /* 0x0000000000007918 */ /* 0x000fc00000000000 */
        /* <DEDUP_REMOVED lines=13> */
.L_x_4:


//--------------------- .text._Z11helloKernelv    --------------------------
	.section	.text._Z11helloKernelv,"ax",@progbits
	.align	128
        .global         _Z11helloKernelv
        .type           _Z11helloKernelv,@function
        .size           _Z11helloKernelv,(.L_x_5 - _Z11helloKernelv)
        .other          _Z11helloKernelv,@"STO_CUDA_ENTRY STV_DEFAULT"
_Z11helloKernelv:
.text._Z11helloKernelv:
[----:B------:R-:W0:Y:S01]  /*0000*/  LDC R1, c[0x0][0x37c] ;  /* 0x0000df00ff017b82 */ /* 0x000e220000000800 */
[----:B------:R-:W1:Y:S01]  /*0010*/  S2R R9, SR_CTAID.X ;  /* 0x0000000000097919 */ /* 0x000e620000002500 */
[----:B------:R-:W2:Y:S01]  /*0020*/  LDCU UR5, c[0x0][0x2fc] ;  /* 0x00005f80ff0577ac */ /* 0x000ea20008000800 */
[----:B------:R-:W-:Y:S01]  /*0030*/  MOV R2, 0x0 ;  /* 0x0000000000027802 */ /* 0x000fe20000000f00 */
[----:B0-----:R-:W-:Y:S01]  /*0040*/  VIADD R1, R1, 0xfffffff0 ;  /* 0xfffffff001017836 */ /* 0x001fe20000000000 */
[----:B------:R-:W1:Y:S01]  /*0050*/  S2R R8, SR_TID.X ;  /* 0x0000000000087919 */ /* 0x000e620000002100 */
[----:B------:R-:W1:Y:S03]  /*0060*/  LDCU UR6, c[0x0][0x360] ;  /* 0x00006c00ff0677ac */ /* 0x000e660008000800 */
[----:B------:R-:W0:Y:S01]  /*0070*/  LDC.64 R2, c[0x4][R2] ;  /* 0x0100000002027b82 */ /* 0x000e220000000a00 */
[----:B------:R-:W3:Y:S02]  /*0080*/  LDCU UR4, c[0x0][0x2f8] ;  /* 0x00005f00ff0477ac */ /* 0x000ee40008000800 */
[----:B---3--:R-:W-:-:S05]  /*0090*/  IADD3 R6, P0, PT, R1, UR4, RZ ;  /* 0x0000000401067c10 */ /* 0x008fca000ff1e0ff */
[----:B--2---:R-:W-:Y:S02]  /*00a0*/  IMAD.X R7, RZ, RZ, UR5, P0 ;  /* 0x00000005ff077e24 */ /* 0x004fe400080e06ff */
[----:B-1----:R-:W-:Y:S01]  /*00b0*/  IMAD R0, R9, UR6, R8 ;  /* 0x0000000609007c24 */ /* 0x002fe2000f8e0208 */
[----:B------:R1:W-:Y:S01]  /*00c0*/  STL.64 [R1], R8 ;  /* 0x0000000801007387 */ /* 0x0003e20000100a00 */
[----:B------:R-:W2:Y:S03]  /*00d0*/  LDCU.64 UR6, c[0x4][0x8] ;  /* 0x01000100ff0677ac */ /* 0x000ea60008000a00 */
[----:B------:R1:W-:Y:S01]  /*00e0*/  STL [R1+0x8], R0 ;  /* 0x0000080001007387 */ /* 0x0003e20000100800 */
[----:B--2---:R-:W-:Y:S01]  /*00f0*/  IMAD.U32 R4, RZ, RZ, UR6 ;  /* 0x00000006ff047e24 */ /* 0x004fe2000f8e00ff */
[----:B01----:R-:W-:-:S07]  /*0100*/  MOV R5, UR7 ;  /* 0x0000000700057c02 */ /* 0x003fce0008000f00 */
[----:B------:R-:W-:-:S07]  /*0110*/  LEPC R20, `(.L_x_2) ;  /* 0x000000001014794e */ /* 0x000fce0000000000 */
[----:B------:R-:W-:Y:S05]  /*0120*/  CALL.ABS.NOINC R2 ;  /* 0x0000000002007343 */ /* 0x000fea0003c00000 */
.L_x_2:
[----:B------:R-:W-:Y:S05]  /*0130*/  EXIT ;  /* 0x000000000000794d */ /* 0x000fea0003800000 */
.L_x_3:
        /* <DEDUP_REMOVED lines=12> */
.L_x_5:


//--------------------- .nv.global.init           --------------------------
	.section	.nv.global.init,"aw",@progbits
.nv.global.init:
	.type		$str,@object
	.size		$str,($str$1 - $str)
$str:
        /*0000*/ 	.byte	0x48, 0x65, 0x6c, 0x6c, 0x6f, 0x20, 0x66, 0x72, 0x6f, 0x6d, 0x20, 0x74, 0x68, 0x72, 0x65, 0x61
        /*0010*/ 	.byte	0x64, 0x20, 0x25, 0x64, 0x20, 0x69, 0x6e, 0x20, 0x62, 0x6c, 0x6f, 0x63, 0x6b, 0x20, 0x25, 0x64
        /*0020*/ 	.byte	0x20, 0x28, 0x67, 0x6c, 0x6f, 0x62, 0x61, 0x6c, 0x20, 0x49, 0x44, 0x3a, 0x20, 0x25, 0x64, 0x29
        /*0030*/ 	.byte	0x0a, 0x00
	.type		$str$1,@object
	.size		$str$1,(.L_1 - $str$1)
$str$1:
        /*0032*/ 	.byte	0x48, 0x65, 0x6c, 0x6c, 0x6f, 0x20, 0x66, 0x72, 0x6f, 0x6d, 0x20, 0x74, 0x68, 0x72, 0x65, 0x61
        /*0042*/ 	.byte	0x64, 0x20, 0x28, 0x25, 0x64, 0x2c, 0x25, 0x64, 0x29, 0x20, 0x69, 0x6e, 0x20, 0x62, 0x6c, 0x6f
        /*0052*/ 	.byte	0x63, 0x6b, 0x20, 0x28, 0x25, 0x64, 0x2c, 0x25, 0x64, 0x29, 0x20, 0x2d, 0x20, 0x67, 0x6c, 0x6f
        /*0062*/ 	.byte	0x62, 0x61, 0x6c, 0x20, 0x70, 0x6f, 0x73, 0x69, 0x74, 0x69, 0x6f, 0x6e, 0x3a, 0x20, 0x28, 0x25
        /*0072*/ 	.byte	0x64, 0x2c, 0x25, 0x64, 0x29, 0x0a, 0x00
.L_1:


//--------------------- .nv.shared.reserved.0     --------------------------
	.section	.nv.shared.reserved.0,"aw",@nobits
	.weak		__nv_reservedSMEM_offset_0_alias
	.size		__nv_reservedSMEM_offset_0_alias, 0, 64
	.other		__nv_reservedSMEM_offset_0_alias,@"STO_CUDA_RESERVED_SHARED STV_DEFAULT"
__nv_reservedSMEM_offset_0_alias:
	.zero		0
	.zero		64


//--------------------- .nv.constant0._Z13hello2DKernelv --------------------------
	.section	.nv.constant0._Z13hello2DKernelv,"a",@progbits
	.sectionflags	@""
	.align	4
.nv.constant0._Z13hello2DKernelv:
	.zero		896


//--------------------- .nv.constant0._Z11helloKernelv --------------------------
	.section	.nv.constant0._Z11helloKernelv,"a",@progbits
	.sectionflags	@""
	.align	4
.nv.constant0._Z11helloKernelv:
	.zero		896


//--------------------- SYMBOLS --------------------------

	.type		.nv.reservedSmem.offset0,@object
	.size		.nv.reservedSmem.offset0,0x4
	.type		vprintf,@function
